	.headerflags	@"EF_CUDA_TEXMODE_UNIFIED EF_CUDA_64BIT_ADDRESS EF_CUDA_SM86 EF_CUDA_VIRTUAL_SM(EF_CUDA_SM86)"
	.elftype	@"ET_EXEC"


//--------------------- .nv.info                  --------------------------
	.section	.nv.info,"",@"SHT_CUDA_INFO"
	.align	4


	//----- nvinfo : EIATTR_REGCOUNT
	.align		4
        /*0000*/ 	.byte	0x04, 0x2f
        /*0002*/ 	.short	(.L_5 - .L_4)
	.align		4
.L_4:
        /*0004*/ 	.word	index@(triton_per_fused_add_embedding_mean_mul_pow_rsqrt_10)
        /*0008*/ 	.word	0x00000028


	//----- nvinfo : EIATTR_FRAME_SIZE
	.align		4
.L_5:
        /*000c*/ 	.byte	0x04, 0x11
        /*000e*/ 	.short	(.L_7 - .L_6)
	.align		4
.L_6:
        /*0010*/ 	.word	index@(triton_per_fused_add_embedding_mean_mul_pow_rsqrt_10)
        /*0014*/ 	.word	0x00000000


	//----- nvinfo : EIATTR_MIN_STACK_SIZE
	.align		4
.L_7:
        /*0018*/ 	.byte	0x04, 0x12
        /*001a*/ 	.short	(.L_9 - .L_8)
	.align		4
.L_8:
        /*001c*/ 	.word	index@(triton_per_fused_add_embedding_mean_mul_pow_rsqrt_10)
        /*0020*/ 	.word	0x00000000
.L_9:


//--------------------- .nv.info.triton_per_fused_add_embedding_mean_mul_pow_rsqrt_10 --------------------------
	.section	.nv.info.triton_per_fused_add_embedding_mean_mul_pow_rsqrt_10,"",@"SHT_CUDA_INFO"
	.sectionflags	@""
	.align	4


	//----- nvinfo : EIATTR_CUDA_API_VERSION
	.align		4
        /*0000*/ 	.byte	0x04, 0x37
        /*0002*/ 	.short	(.L_11 - .L_10)
.L_10:
        /*0004*/ 	.word	0x00000080


	//----- nvinfo : EIATTR_SW2861232_WAR
	.align		4
.L_11:
        /*0008*/ 	.byte	0x01, 0x35
	.zero		2


	//----- nvinfo : EIATTR_PARAM_CBANK
	.align		4
        /*000c*/ 	.byte	0x04, 0x0a
        /*000e*/ 	.short	(.L_13 - .L_12)
	.align		4
.L_12:
        /*0010*/ 	.word	index@(.nv.constant0.triton_per_fused_add_embedding_mean_mul_pow_rsqrt_10)
        /*0014*/ 	.short	0x0160
        /*0016*/ 	.short	0x0048


	//----- nvinfo : EIATTR_CBANK_PARAM_SIZE
	.align		4
.L_13:
        /*0018*/ 	.byte	0x03, 0x19
        /*001a*/ 	.short	0x0048


	//----- nvinfo : EIATTR_KPARAM_INFO
	.align		4
        /*001c*/ 	.byte	0x04, 0x17
        /*001e*/ 	.short	(.L_15 - .L_14)
.L_14:
        /*0020*/ 	.word	0x00000000
        /*0024*/ 	.short	0x0009
        /*0026*/ 	.short	0x0040
        /*0028*/ 	.byte	0x00, 0xf4, 0x21, 0x00


	//----- nvinfo : EIATTR_KPARAM_INFO
	.align		4
.L_15:
        /*002c*/ 	.byte	0x04, 0x17
        /*002e*/ 	.short	(.L_17 - .L_16)
.L_16:
        /*0030*/ 	.word	0x00000000
        /*0034*/ 	.short	0x0008
        /*0036*/ 	.short	0x003c
        /*0038*/ 	.byte	0x00, 0xf0, 0x11, 0x00


	//----- nvinfo : EIATTR_KPARAM_INFO
	.align		4
.L_17:
        /*003c*/ 	.byte	0x04, 0x17
        /*003e*/ 	.short	(.L_19 - .L_18)
.L_18:
        /*0040*/ 	.word	0x00000000
        /*0044*/ 	.short	0x0007
        /*0046*/ 	.short	0x0038
        /*0048*/ 	.byte	0x00, 0xf0, 0x11, 0x00


	//----- nvinfo : EIATTR_KPARAM_INFO
	.align		4
.L_19:
        /*004c*/ 	.byte	0x04, 0x17
        /*004e*/ 	.short	(.L_21 - .L_20)
.L_20:
        /*0050*/ 	.word	0x00000000
        /*0054*/ 	.short	0x0006
        /*0056*/ 	.short	0x0030
        /*0058*/ 	.byte	0x00, 0xf4, 0x21, 0x00


	//----- nvinfo : EIATTR_KPARAM_INFO
	.align		4
.L_21:
        /*005c*/ 	.byte	0x04, 0x17
        /*005e*/ 	.short	(.L_23 - .L_22)
.L_22:
        /*0060*/ 	.word	0x00000000
        /*0064*/ 	.short	0x0005
        /*0066*/ 	.short	0x0028
        /*0068*/ 	.byte	0x00, 0xf4, 0x21, 0x00


	//----- nvinfo : EIATTR_KPARAM_INFO
	.align		4
.L_23:
        /*006c*/ 	.byte	0x04, 0x17
        /*006e*/ 	.short	(.L_25 - .L_24)
.L_24:
        /*0070*/ 	.word	0x00000000
        /*0074*/ 	.short	0x0004
        /*0076*/ 	.short	0x0020
        /*0078*/ 	.byte	0x00, 0xf4, 0x21, 0x00


	//----- nvinfo : EIATTR_KPARAM_INFO
	.align		4
.L_25:
        /*007c*/ 	.byte	0x04, 0x17
        /*007e*/ 	.short	(.L_27 - .L_26)
.L_26:
        /*0080*/ 	.word	0x00000000
        /*0084*/ 	.short	0x0003
        /*0086*/ 	.short	0x0018
        /*0088*/ 	.byte	0x00, 0xf4, 0x21, 0x00


	//----- nvinfo : EIATTR_KPARAM_INFO
	.align		4
.L_27:
        /*008c*/ 	.byte	0x04, 0x17
        /*008e*/ 	.short	(.L_29 - .L_28)
.L_28:
        /*0090*/ 	.word	0x00000000
        /*0094*/ 	.short	0x0002
        /*0096*/ 	.short	0x0010
        /*0098*/ 	.byte	0x00, 0xf4, 0x21, 0x00


	//----- nvinfo : EIATTR_KPARAM_INFO
	.align		4
.L_29:
        /*009c*/ 	.byte	0x04, 0x17
        /*009e*/ 	.short	(.L_31 - .L_30)
.L_30:
        /*00a0*/ 	.word	0x00000000
        /*00a4*/ 	.short	0x0001
        /*00a6*/ 	.short	0x0008
        /*00a8*/ 	.byte	0x00, 0xf4, 0x21, 0x00


	//----- nvinfo : EIATTR_KPARAM_INFO
	.align		4
.L_31:
        /*00ac*/ 	.byte	0x04, 0x17
        /*00ae*/ 	.short	(.L_33 - .L_32)
.L_32:
        /*00b0*/ 	.word	0x00000000
        /*00b4*/ 	.short	0x0000
        /*00b6*/ 	.short	0x0000
        /*00b8*/ 	.byte	0x00, 0xf4, 0x21, 0x00


	//----- nvinfo : EIATTR_MAXREG_COUNT
	.align		4
.L_33:
        /*00bc*/ 	.byte	0x03, 0x1b
        /*00be*/ 	.short	0x00ff


	//----- nvinfo : EIATTR_EXTERNS
	.align		4
        /*00c0*/ 	.byte	0x04, 0x0f
        /*00c2*/ 	.short	(.L_35 - .L_34)


	//   ....[0]....
	.align		4
.L_34:
        /*00c4*/ 	.word	index@(__assertfail)


	//----- nvinfo : EIATTR_COOP_GROUP_MASK_REGIDS
	.align		4
.L_35:
        /*00c8*/ 	.byte	0x04, 0x29
        /*00ca*/ 	.short	(.L_37 - .L_36)


	//   ....[0]....
.L_36:
        /*00cc*/ 	.word	0xffffffff


	//   ....[1]....
        /*00d0*/ 	.word	0xffffffff


	//   ....[2]....
        /*00d4*/ 	.word	0xffffffff


	//   ....[3]....
        /*00d8*/ 	.word	0xffffffff


	//   ....[4]....
        /*00dc*/ 	.word	0xffffffff


	//   ....[5]....
        /*00e0*/ 	.word	0xffffffff


	//   ....[6]....
        /*00e4*/ 	.word	0xffffffff


	//----- nvinfo : EIATTR_COOP_GROUP_INSTR_OFFSETS
	.align		4
.L_37:
        /*00e8*/ 	.byte	0x04, 0x28
        /*00ea*/ 	.short	(.L_39 - .L_38)


	//   ....[0]....
.L_38:
        /*00ec*/ 	.word	0x00000550


	//   ....[1]....
        /*00f0*/ 	.word	0x00000580


	//   ....[2]....
        /*00f4*/ 	.word	0x000005b0


	//   ....[3]....
        /*00f8*/ 	.word	0x000005d0


	//   ....[4]....
        /*00fc*/ 	.word	0x000005f0


	//   ....[5]....
        /*0100*/ 	.word	0x00000660


	//   ....[6]....
        /*0104*/ 	.word	0x00000680


	//----- nvinfo : EIATTR_SYSCALL_OFFSETS
	.align		4
.L_39:
        /*0108*/ 	.byte	0x04, 0x46
        /*010a*/ 	.short	(.L_41 - .L_40)


	//   ....[0]....
.L_40:
        /*010c*/ 	.word	0x00000380


	//----- nvinfo : EIATTR_EXIT_INSTR_OFFSETS
	.align		4
.L_41:
        /*0110*/ 	.byte	0x04, 0x1c
        /*0112*/ 	.short	(.L_43 - .L_42)


	//   ....[0]....
.L_42:
        /*0114*/ 	.word	0x000007c0


	//   ....[1]....
        /*0118*/ 	.word	0x000007e0


	//----- nvinfo : EIATTR_REQNTID
	.align		4
.L_43:
        /*011c*/ 	.byte	0x04, 0x10
        /*011e*/ 	.short	(.L_45 - .L_44)
.L_44:
        /*0120*/ 	.word	0x00000080
        /*0124*/ 	.word	0x00000001
        /*0128*/ 	.word	0x00000001


	//----- nvinfo : EIATTR_CRS_STACK_SIZE
	.align		4
.L_45:
        /*012c*/ 	.byte	0x04, 0x1e
        /*012e*/ 	.short	(.L_47 - .L_46)
.L_46:
        /*0130*/ 	.word	0x00000000
.L_47:


//--------------------- .nv.callgraph             --------------------------
	.section	.nv.callgraph,"",@"SHT_CUDA_CALLGRAPH"
	.align	4
	.sectionentsize	8
	.align		4
        /*0000*/ 	.word	0x00000000
	.align		4
        /*0004*/ 	.word	0xffffffff
	.align		4
        /*0008*/ 	.word	index@(triton_per_fused_add_embedding_mean_mul_pow_rsqrt_10)
	.align		4
        /*000c*/ 	.word	index@(__assertfail)
	.align		4
        /*0010*/ 	.word	0x00000000
	.align		4
        /*0014*/ 	.word	0xfffffffe
	.align		4
        /*0018*/ 	.word	0x00000000
	.align		4
        /*001c*/ 	.word	0xfffffffd
	.align		4
        /*0020*/ 	.word	0x00000000
	.align		4
        /*0024*/ 	.word	0xfffffffc


//--------------------- .nv.rel.action            --------------------------
	.section	.nv.rel.action,"",@"SHT_CUDA_RELOCINFO"
	.align	8
	.sectionentsize	8
        /*0000*/ 	.byte	0x73, 0x00, 0x00, 0x00, 0x00, 0x00, 0x00, 0x00, 0x00, 0x00, 0x00, 0x11, 0x25, 0x00, 0x05, 0x36


//--------------------- .nv.constant4             --------------------------
	.section	.nv.constant4,"a",@progbits
	.align	8
	.align		8
.nv.constant4:
        /*0000*/ 	.dword	__assertfail
	.align		8
        /*0008*/ 	.dword	assertFunc_0
	.align		8
        /*0010*/ 	.dword	assertFile_0
	.align		8
        /*0018*/ 	.dword	assertMessage_0
	.align		8
        /*0020*/ 	.dword	_$_str


//--------------------- .nv.constant0.triton_per_fused_add_embedding_mean_mul_pow_rsqrt_10 --------------------------
	.section	.nv.constant0.triton_per_fused_add_embedding_mean_mul_pow_rsqrt_10,"a",@progbits
	.sectionflags	@""
	.align	4
.nv.constant0.triton_per_fused_add_embedding_mean_mul_pow_rsqrt_10:
	.zero		424


//--------------------- .text.triton_per_fused_add_embedding_mean_mul_pow_rsqrt_10 --------------------------
	.section	.text.triton_per_fused_add_embedding_mean_mul_pow_rsqrt_10,"ax",@progbits
	.sectionflags	@"SHF_BARRIERS=1"
	.sectioninfo	@"SHI_REGISTERS=40"
	.align	128
        .global         triton_per_fused_add_embedding_mean_mul_pow_rsqrt_10
        .type           triton_per_fused_add_embedding_mean_mul_pow_rsqrt_10,@function
        .size           triton_per_fused_add_embedding_mean_mul_pow_rsqrt_10,(.L_x_2 - triton_per_fused_add_embedding_mean_mul_pow_rsqrt_10)
        .other          triton_per_fused_add_embedding_mean_mul_pow_rsqrt_10,@"STO_CUDA_ENTRY STV_DEFAULT"
triton_per_fused_add_embedding_mean_mul_pow_rsqrt_10:
.text.triton_per_fused_add_embedding_mean_mul_pow_rsqrt_10:
[----:B------:R-:W-:Y:S02]  /*0000*/  MOV R1, c[0x0][0x28] ;  /* 0x00000a0000017a02 */ /* 0x000fe40000000f00 */
[----:B------:R-:W0:Y:S01]  /*0010*/  S2R R22, SR_CTAID.X ;  /* 0x0000000000167919 */ /* 0x000e220000002500 */
[----:B------:R-:W-:Y:S01]  /*0020*/  MOV R5, 0x8 ;  /* 0x0000000800057802 */ /* 0x000fe20000000f00 */
[----:B------:R-:W-:Y:S01]  /*0030*/  UMOV UR6, 0x0 ;  /* 0x0000000000067882 */ /* 0x000fe20000000000 */
[----:B------:R-:W-:Y:S01]  /*0040*/  MOV R3, 0x4 ;  /* 0x0000000400037802 */ /* 0x000fe20000000f00 */
[----:B------:R-:W1:Y:S01]  /*0050*/  S2R R36, SR_TID.X ;  /* 0x0000000000247919 */ /* 0x000e620000002100 */
[----:B------:R-:W-:Y:S01]  /*0060*/  UMOV UR7, 0x14f00000 ;  /* 0x14f0000000077882 */ /* 0x000fe20000000000 */
[----:B------:R-:W-:Y:S01]  /*0070*/  CS2R R32, SRZ ;  /* 0x0000000000207805 */ /* 0x000fe2000001ff00 */
[----:B------:R-:W-:Y:S01]  /*0080*/  CS2R R34, SRZ ;  /* 0x0000000000227805 */ /* 0x000fe2000001ff00 */
[----:B0-----:R-:W-:-:S06]  /*0090*/  IMAD.WIDE.U32 R4, R22, R5, c[0x0][0x168] ;  /* 0x00005a0016047625 */ /* 0x001fcc00078e0005 */
[----:B------:R-:W2:Y:S01]  /*00a0*/  LDG.E.EL.64 R4, desc[UR6][R4.64] ;  /* 0x0000000604047981 */ /* 0x000ea2200c2e1b00 */
[----:B-1----:R-:W-:Y:S01]  /*00b0*/  SHF.L.U32 R23, R36, 0x2, RZ ;  /* 0x0000000224177819 */ /* 0x002fe200000006ff */
[----:B------:R-:W-:Y:S01]  /*00c0*/  CS2R R28, SRZ ;  /* 0x00000000001c7805 */ /* 0x000fe2000001ff00 */
[----:B------:R-:W-:Y:S01]  /*00d0*/  CS2R R30, SRZ ;  /* 0x00000000001e7805 */ /* 0x000fe2000001ff00 */
[----:B------:R-:W-:Y:S01]  /*00e0*/  CS2R R16, SRZ ;  /* 0x0000000000107805 */ /* 0x000fe2000001ff00 */
[----:B------:R-:W-:Y:S01]  /*00f0*/  LOP3.LUT R23, R23, 0x1fc, RZ, 0xc0, !PT ;  /* 0x000001fc17177812 */ /* 0x000fe200078ec0ff */
[----:B------:R-:W-:Y:S01]  /*0100*/  CS2R R18, SRZ ;  /* 0x0000000000127805 */ /* 0x000fe2000001ff00 */
[----:B------:R-:W-:Y:S01]  /*0110*/  ULDC.64 UR4, c[0x0][0x118] ;  /* 0x0000460000047ab9 */ /* 0x000fe20000000a00 */
[----:B------:R-:W-:Y:S01]  /*0120*/  CS2R R24, SRZ ;  /* 0x0000000000187805 */ /* 0x000fe2000001ff00 */
[C---:B------:R-:W-:Y:S01]  /*0130*/  ISETP.GE.U32.AND P1, PT, R23.reuse, 0x180, PT ;  /* 0x000001801700780c */ /* 0x040fe20003f26070 */
[----:B------:R-:W-:Y:S01]  /*0140*/  IMAD R22, R22, 0x180, R23 ;  /* 0x0000018016167824 */ /* 0x000fe200078e0217 */
[----:B------:R-:W-:Y:S01]  /*0150*/  CS2R R26, SRZ ;  /* 0x00000000001a7805 */ /* 0x000fe2000001ff00 */
[----:B------:R-:W-:-:S04]  /*0160*/  IMAD.WIDE.U32 R12, R23, R3, c[0x0][0x188] ;  /* 0x00006200170c7625 */ /* 0x000fc800078e0003 */
[----:B------:R-:W-:-:S04]  /*0170*/  IMAD.WIDE R6, R22, R3, c[0x0][0x178] ;  /* 0x00005e0016067625 */ /* 0x000fc800078e0203 */
[CC--:B------:R-:W-:Y:S02]  /*0180*/  IMAD.WIDE R10, R22.reuse, R3.reuse, c[0x0][0x180] ;  /* 0x00006000160a7625 */ /* 0x0c0fe400078e0203 */
[----:B------:R0:W5:Y:S02]  /*0190*/  @!P1 LDG.E.128 R32, [R6.64] ;  /* 0x0000000406209981 */ /* 0x000164000c1e1d00 */
[----:B------:R-:W-:Y:S02]  /*01a0*/  IMAD.WIDE R2, R22, R3, c[0x0][0x160] ;  /* 0x0000580016027625 */ /* 0x000fe400078e0203 */
[----:B------:R0:W5:Y:S04]  /*01b0*/  @!P1 LDG.E.128 R28, [R10.64] ;  /* 0x000000040a1c9981 */ /* 0x000168000c1e1d00 */
[----:B------:R0:W5:Y:S04]  /*01c0*/  @!P1 LDG.E.128 R16, [R2.64] ;  /* 0x0000000402109981 */ /* 0x000168000c1e1d00 */
[----:B------:R0:W5:Y:S01]  /*01d0*/  @!P1 LDG.E.EL.128 R24, desc[UR6][R12.64] ;  /* 0x000000060c189981 */ /* 0x000162200c2e1d00 */
[----:B--2---:R-:W-:-:S02]  /*01e0*/  IADD3 R9, P2, R4, 0x7d80, RZ ;  /* 0x00007d8004097810 */ /* 0x004fc40007f5e0ff */
[----:B------:R-:W-:Y:S02]  /*01f0*/  ISETP.GE.AND P0, PT, R5, RZ, PT ;  /* 0x000000ff0500720c */ /* 0x000fe40003f06270 */
[-C--:B------:R-:W-:Y:S02]  /*0200*/  IADD3.X R15, RZ, R5.reuse, RZ, P2, !PT ;  /* 0x00000005ff0f7210 */ /* 0x080fe400017fe4ff */
[----:B------:R-:W-:Y:S02]  /*0210*/  SEL R9, R9, R4, !P0 ;  /* 0x0000000409097207 */ /* 0x000fe40004000000 */
[----:B------:R-:W-:Y:S02]  /*0220*/  SEL R0, R15, R5, !P0 ;  /* 0x000000050f007207 */ /* 0x000fe40004000000 */
[----:B------:R-:W-:-:S04]  /*0230*/  ISETP.GE.U32.AND P0, PT, R9, 0x7d80, PT ;  /* 0x00007d800900780c */ /* 0x000fc80003f06070 */
[----:B------:R-:W-:-:S13]  /*0240*/  ISETP.GE.U32.AND.EX P0, PT, R0, RZ, PT, P0 ;  /* 0x000000ff0000720c */ /* 0x000fda0003f06100 */
[----:B------:R-:W-:Y:S05]  /*0250*/  @!P0 BRA `(.L_x_0) ;  /* 0x0000013000008947 */ /* 0x000fea0003800000 */
[----:B0-----:R-:W-:Y:S02]  /*0260*/  MOV R4, c[0x4][0x18] ;  /* 0x0100060000047a02 */ /* 0x001fe40000000f00 */
[----:B------:R-:W-:Y:S02]  /*0270*/  MOV R5, c[0x4][0x1c] ;  /* 0x0100070000057a02 */ /* 0x000fe40000000f00 */
[----:B------:R-:W-:Y:S02]  /*0280*/  MOV R6, c[0x4][0x10] ;  /* 0x0100040000067a02 */ /* 0x000fe40000000f00 */
[----:B------:R-:W-:Y:S02]  /*0290*/  MOV R7, c[0x4][0x14] ;  /* 0x0100050000077a02 */ /* 0x000fe40000000f00 */
[----:B------:R-:W-:Y:S02]  /*02a0*/  MOV R8, 0x2c ;  /* 0x0000002c00087802 */ /* 0x000fe40000000f00 */
[----:B------:R-:W-:-:S02]  /*02b0*/  MOV R10, c[0x4][0x8] ;  /* 0x01000200000a7a02 */ /* 0x000fc40000000f00 */
[----:B------:R-:W-:Y:S02]  /*02c0*/  MOV R11, c[0x4][0xc] ;  /* 0x01000300000b7a02 */ /* 0x000fe40000000f00 */
[----:B------:R-:W-:Y:S02]  /*02d0*/  MOV R12, 0x1 ;  /* 0x00000001000c7802 */ /* 0x000fe40000000f00 */
[----:B------:R-:W-:Y:S02]  /*02e0*/  MOV R13, RZ ;  /* 0x000000ff000d7202 */ /* 0x000fe40000000f00 */
[----:B------:R-:W-:-:S05]  /*02f0*/  LEPC R14 ;  /* 0x00000000000e734e */ /* 0x000fca0000000000 */
[----:B------:R-:W-:Y:S02]  /*0300*/  MOV R21, 0x390 ;  /* 0x0000039000157802 */ /* 0x000fe40000000f00 */
[----:B------:R-:W-:Y:S02]  /*0310*/  MOV R20, 0x2f0 ;  /* 0x000002f000147802 */ /* 0x000fe40000000f00 */
[----:B------:R-:W-:Y:S02]  /*0320*/  MOV R37, 0x0 ;  /* 0x0000000000257802 */ /* 0x000fe40000000f00 */
[----:B------:R-:W-:-:S02]  /*0330*/  IADD3 R20, P0, P2, -R20, R21, R14 ;  /* 0x0000001514147210 */ /* 0x000fc40007a1e10e */
[----:B------:R-:W-:-:S04]  /*0340*/  MOV R21, 0x0 ;  /* 0x0000000000157802 */ /* 0x000fc80000000f00 */
[----:B------:R-:W-:Y:S02]  /*0350*/  IADD3.X R21, ~R37, R21, R15, P0, P2 ;  /* 0x0000001525157210 */ /* 0x000fe400007e450f */
[----:B------:R-:W-:-:S06]  /*0360*/  MOV R14, 0x0 ;  /* 0x00000000000e7802 */ /* 0x000fcc0000000f00 */
[----:B------:R-:W0:Y:S02]  /*0370*/  LDC.64 R14, c[0x4][R14] ;  /* 0x010000000e0e7b82 */ /* 0x000e240000000a00 */
[----:B0----5:R-:W-:Y:S05]  /*0380*/  CALL.ABS.NOINC R14 ;  /* 0x000000000e007343 */ /* 0x021fea0003c00000 */
.L_x_0:
[----:B0-----:R-:W-:Y:S01]  /*0390*/  BAR.SYNC.DEFER_BLOCKING 0x0 ;  /* 0x0000000000007b1d */ /* 0x001fe20000010000 */
[----:B------:R-:W-:Y:S01]  /*03a0*/  MOV R6, 0x600 ;  /* 0x0000060000067802 */ /* 0x000fe20000000f00 */
[----:B------:R-:W-:-:S04]  /*03b0*/  CS2R R4, SRZ ;  /* 0x0000000000047805 */ /* 0x000fc8000001ff00 */
[----:B------:R-:W-:-:S04]  /*03c0*/  IMAD.WIDE.U32 R6, R9, R6, c[0x0][0x170] ;  /* 0x00005c0009067625 */ /* 0x000fc800078e0006 */
[----:B------:R-:W-:Y:S01]  /*03d0*/  IMAD R9, R0, 0x600, RZ ;  /* 0x0000060000097824 */ /* 0x000fe200078e02ff */
[----:B------:R-:W-:-:S04]  /*03e0*/  LEA R8, P0, R23, R6, 0x2 ;  /* 0x0000000617087211 */ /* 0x000fc800078010ff */
[----:B------:R-:W-:Y:S02]  /*03f0*/  IADD3.X R9, R7, R9, RZ, P0, !PT ;  /* 0x0000000907097210 */ /* 0x000fe400007fe4ff */
[----:B------:R-:W-:-:S06]  /*0400*/  CS2R R6, SRZ ;  /* 0x0000000000067805 */ /* 0x000fcc000001ff00 */
[----:B------:R-:W2:Y:S01]  /*0410*/  @!P1 LDG.E.128 R4, [R8.64] ;  /* 0x0000000408049981 */ /* 0x000ea2000c1e1d00 */
[C---:B------:R-:W-:Y:S02]  /*0420*/  LOP3.LUT P0, RZ, R36.reuse, 0x1f, RZ, 0xc0, !PT ;  /* 0x0000001f24ff7812 */ /* 0x040fe4000780c0ff */
[----:B------:R-:W-:Y:S01]  /*0430*/  ISETP.GE.U32.AND P2, PT, R36, 0x4, PT ;  /* 0x000000042400780c */ /* 0x000fe20003f46070 */
[----:B--2--5:R-:W-:Y:S01]  /*0440*/  FADD R10, R5, R17 ;  /* 0x00000011050a7221 */ /* 0x024fe20000000000 */
[----:B------:R-:W-:Y:S01]  /*0450*/  FADD R5, R4, R16 ;  /* 0x0000001004057221 */ /* 0x000fe20000000000 */
        /* <DEDUP_REMOVED lines=10> */
[----:B------:R-:W-:-:S04]  /*0500*/  FMUL R5, R29, R29 ;  /* 0x0000001d1d057220 */ /* 0x000fc80000400000 */
[----:B------:R-:W-:-:S04]  /*0510*/  FFMA R5, R28, R28, R5 ;  /* 0x0000001c1c057223 */ /* 0x000fc80000000005 */
[----:B------:R-:W-:-:S04]  /*0520*/  FFMA R4, R30, R30, R5 ;  /* 0x0000001e1e047223 */ /* 0x000fc80000000005 */
[----:B------:R-:W-:-:S05]  /*0530*/  FFMA R4, R31, R31, R4 ;  /* 0x0000001f1f047223 */ /* 0x000fca0000000004 */
[----:B------:R-:W-:-:S05]  /*0540*/  FSEL R4, R4, RZ, !P1 ;  /* 0x000000ff04047208 */ /* 0x000fca0004800000 */
[----:B------:R-:W0:Y:S02]  /*0550*/  SHFL.BFLY PT, R5, R4, 0x10, 0x1f ;  /* 0x0e001f0004057f89 */ /* 0x000e2400000e0000 */
[----:B0-----:R-:W-:Y:S01]  /*0560*/  FADD R5, R4, R5 ;  /* 0x0000000504057221 */ /* 0x001fe20000000000 */
[----:B------:R-:W-:-:S04]  /*0570*/  SHF.R.U32.HI R4, RZ, 0x3, R36 ;  /* 0x00000003ff047819 */ /* 0x000fc80000011624 */
[----:B------:R-:W0:Y:S01]  /*0580*/  SHFL.BFLY PT, R6, R5, 0x8, 0x1f ;  /* 0x0d001f0005067f89 */ /* 0x000e2200000e0000 */
[----:B------:R-:W-:Y:S01]  /*0590*/  LOP3.LUT R4, R4, 0xc, RZ, 0xc0, !PT ;  /* 0x0000000c04047812 */ /* 0x000fe200078ec0ff */
[----:B0-----:R-:W-:-:S05]  /*05a0*/  FADD R6, R5, R6 ;  /* 0x0000000605067221 */ /* 0x001fca0000000000 */
[----:B------:R-:W0:Y:S02]  /*05b0*/  SHFL.BFLY PT, R7, R6, 0x4, 0x1f ;  /* 0x0c801f0006077f89 */ /* 0x000e2400000e0000 */
[----:B0-----:R-:W-:-:S05]  /*05c0*/  FADD R7, R6, R7 ;  /* 0x0000000706077221 */ /* 0x001fca0000000000 */
[----:B------:R-:W0:Y:S02]  /*05d0*/  SHFL.BFLY PT, R8, R7, 0x2, 0x1f ;  /* 0x0c401f0007087f89 */ /* 0x000e2400000e0000 */
[----:B0-----:R-:W-:-:S05]  /*05e0*/  FADD R8, R7, R8 ;  /* 0x0000000807087221 */ /* 0x001fca0000000000 */
[----:B------:R-:W0:Y:S02]  /*05f0*/  SHFL.BFLY PT, R9, R8, 0x1, 0x1f ;  /* 0x0c201f0008097f89 */ /* 0x000e2400000e0000 */
[----:B0-----:R-:W-:-:S05]  /*0600*/  FADD R9, R8, R9 ;  /* 0x0000000908097221 */ /* 0x001fca0000000000 */
[----:B------:R0:W-:Y:S04]  /*0610*/  @!P0 STS [R4], R9 ;  /* 0x0000000904008388 */ /* 0x0001e80000000800 */
[----:B------:R-:W-:Y:S01]  /*0620*/  BAR.SYNC.DEFER_BLOCKING 0x0 ;  /* 0x0000000000007b1d */ /* 0x000fe20000010000 */
[----:B------:R-:W-:Y:S02]  /*0630*/  ISETP.NE.AND P0, PT, R36, RZ, PT ;  /* 0x000000ff2400720c */ /* 0x000fe40003f05270 */
[----:B0-----:R-:W-:-:S03]  /*0640*/  MOV R9, 0x3b2aaaab ;  /* 0x3b2aaaab00097802 */ /* 0x001fc60000000f00 */
[----:B------:R-:W0:Y:S04]  /*0650*/  @!P2 LDS R0, [R36.X4] ;  /* 0x000000002400a984 */ /* 0x000e280000004800 */
[----:B0-----:R-:W0:Y:S02]  /*0660*/  SHFL.BFLY PT, R5, R0, 0x2, 0x1f ;  /* 0x0c401f0000057f89 */ /* 0x001e2400000e0000 */
[----:B0-----:R-:W-:-:S05]  /*0670*/  FADD R5, R0, R5 ;  /* 0x0000000500057221 */ /* 0x001fca0000000000 */
[----:B------:R-:W0:Y:S02]  /*0680*/  SHFL.BFLY PT, R6, R5, 0x1, 0x1f ;  /* 0x0c201f0005067f89 */ /* 0x000e2400000e0000 */
[----:B0-----:R-:W-:-:S05]  /*0690*/  FADD R7, R5, R6 ;  /* 0x0000000605077221 */ /* 0x001fca0000000000 */
[----:B------:R-:W-:Y:S04]  /*06a0*/  @!P0 STS [R36.X4], R7 ;  /* 0x0000000724008388 */ /* 0x000fe80000004800 */
[----:B------:R-:W-:Y:S01]  /*06b0*/  BAR.SYNC.DEFER_BLOCKING 0x0 ;  /* 0x0000000000007b1d */ /* 0x000fe20000010000 */
[----:B------:R-:W-:-:S05]  /*06c0*/  LEA R4, P0, R22, c[0x0][0x190], 0x2 ;  /* 0x0000640016047a11 */ /* 0x000fca00078010ff */
[----:B------:R-:W0:Y:S04]  /*06d0*/  LDS R6, [RZ] ;  /* 0x00000000ff067984 */ /* 0x000e280000000800 */
[----:B------:R1:W-:Y:S01]  /*06e0*/  @!P1 STG.E.128 [R2.64], R28 ;  /* 0x0000001c02009986 */ /* 0x0003e2000c101d04 */
[----:B0-----:R-:W-:-:S04]  /*06f0*/  FADD R6, RZ, R6 ;  /* 0x00000006ff067221 */ /* 0x001fc80000000000 */
[----:B------:R-:W-:Y:S01]  /*0700*/  FFMA R6, R6, R9, 9.9999999747524270788e-07 ;  /* 0x358637bd06067423 */ /* 0x000fe20000000009 */
[----:B------:R-:W-:-:S04]  /*0710*/  SHF.R.S32.HI R9, RZ, 0x1f, R22 ;  /* 0x0000001fff097819 */ /* 0x000fc80000011416 */
[----:B------:R-:W-:Y:S01]  /*0720*/  LEA.HI.X R5, R22, c[0x0][0x194], R9, 0x2, P0 ;  /* 0x0000650016057a11 */ /* 0x000fe200000f1409 */
[----:B------:R-:W0:Y:S02]  /*0730*/  MUFU.RSQ R6, R6 ;  /* 0x0000000600067308 */ /* 0x000e240000001400 */
[-C--:B0-----:R-:W-:Y:S01]  /*0740*/  FMUL R7, R28, R6.reuse ;  /* 0x000000061c077220 */ /* 0x081fe20000400000 */
[-C--:B------:R-:W-:Y:S01]  /*0750*/  FMUL R0, R29, R6.reuse ;  /* 0x000000061d007220 */ /* 0x080fe20000400000 */
[-C--:B------:R-:W-:Y:S01]  /*0760*/  FMUL R9, R30, R6.reuse ;  /* 0x000000061e097220 */ /* 0x080fe20000400000 */
[----:B------:R-:W-:Y:S01]  /*0770*/  FMUL R8, R31, R6 ;  /* 0x000000061f087220 */ /* 0x000fe20000400000 */
[----:B------:R-:W-:Y:S01]  /*0780*/  FMUL R24, R7, R24 ;  /* 0x0000001807187220 */ /* 0x000fe20000400000 */
[----:B------:R-:W-:Y:S01]  /*0790*/  FMUL R25, R0, R25 ;  /* 0x0000001900197220 */ /* 0x000fe20000400000 */
[----:B------:R-:W-:Y:S01]  /*07a0*/  FMUL R26, R9, R26 ;  /* 0x0000001a091a7220 */ /* 0x000fe20000400000 */
[----:B------:R-:W-:Y:S01]  /*07b0*/  FMUL R27, R8, R27 ;  /* 0x0000001b081b7220 */ /* 0x000fe20000400000 */
[----:B------:R-:W-:Y:S06]  /*07c0*/  @P1 EXIT ;  /* 0x000000000000194d */ /* 0x000fec0003800000 */
[----:B-1----:R-:W-:Y:S01]  /*07d0*/  STG.E.128 [R4.64], R24 ;  /* 0x0000001804007986 */ /* 0x002fe2000c101d04 */
[----:B------:R-:W-:Y:S05]  /*07e0*/  EXIT ;  /* 0x000000000000794d */ /* 0x000fea0003800000 */
.L_x_1:
[----:B------:R-:W-:-:S00]  /*07f0*/  BRA `(.L_x_1) ;  /* 0xfffffff000007947 */ /* 0x000fc0000383ffff */
[----:B------:R-:W-:-:S00]  /*0800*/  NOP ;  /* 0x0000000000007918 */ /* 0x000fc00000000000 */
[----:B------:R-:W-:-:S00]  /*0810*/  NOP ;  /* 0x0000000000007918 */ /* 0x000fc00000000000 */
[----:B------:R-:W-:-:S00]  /*0820*/  NOP ;  /* 0x0000000000007918 */ /* 0x000fc00000000000 */
[----:B------:R-:W-:-:S00]  /*0830*/  NOP ;  /* 0x0000000000007918 */ /* 0x000fc00000000000 */
[----:B------:R-:W-:-:S00]  /*0840*/  NOP ;  /* 0x0000000000007918 */ /* 0x000fc00000000000 */
[----:B------:R-:W-:-:S00]  /*0850*/  NOP ;  /* 0x0000000000007918 */ /* 0x000fc00000000000 */
[----:B------:R-:W-:-:S00]  /*0860*/  NOP ;  /* 0x0000000000007918 */ /* 0x000fc00000000000 */
[----:B------:R-:W-:-:S00]  /*0870*/  NOP ;  /* 0x0000000000007918 */ /* 0x000fc00000000000 */
.L_x_2:


//--------------------- .nv.global.init           --------------------------
	.section	.nv.global.init,"aw",@progbits
.nv.global.init:
	.type		assertFunc_0,@object
	.size		assertFunc_0,(_$_str - assertFunc_0)
assertFunc_0:
        /*0000*/ 	.byte	0x75, 0x6e, 0x6b, 0x6e, 0x6f, 0x77, 0x6e, 0x00
	.type		_$_str,@object
	.size		_$_str,(assertMessage_0 - _$_str)
_$_str:
        /*0008*/ 	.byte	0x5f, 0x5f, 0x43, 0x55, 0x44, 0x41, 0x5f, 0x46, 0x54, 0x5a, 0x00
	.type		assertMessage_0,@object
	.size		assertMessage_0,(assertFile_0 - assertMessage_0)
assertMessage_0:
        /*0013*/ 	.byte	0x69, 0x6e, 0x64, 0x65, 0x78, 0x20, 0x6f, 0x75, 0x74, 0x20, 0x6f, 0x66, 0x20, 0x62, 0x6f, 0x75
        /*0023*/ 	.byte	0x6e, 0x64, 0x73, 0x3a, 0x20, 0x30, 0x20, 0x3c, 0x3d, 0x20, 0x74, 0x6d, 0x70, 0x34, 0x20, 0x3c
        /*0033*/ 	.byte	0x20, 0x33, 0x32, 0x31, 0x32, 0x38, 0x00
	.type		assertFile_0,@object
	.size		assertFile_0,(.L_1 - assertFile_0)
assertFile_0:
        /* <DEDUP_REMOVED lines=8> */
.L_1:


//--------------------- .nv.shared.triton_per_fused_add_embedding_mean_mul_pow_rsqrt_10 --------------------------
	.section	.nv.shared.triton_per_fused_add_embedding_mean_mul_pow_rsqrt_10,"aw",@nobits
	.sectionflags	@""
	.align	16


//--------------------- SYMBOLS --------------------------

	.type		__assertfail,@function
